//
// Generated by NVIDIA NVVM Compiler
//
// Compiler Build ID: CL-36424714
// Cuda compilation tools, release 13.0, V13.0.88
// Based on NVVM 20.0.0
//

.version 9.0
.target sm_100
.address_size 64

	// .globl	_Z21locate_nonzero_kernelPKfPiS1_ii

.visible .entry _Z21locate_nonzero_kernelPKfPiS1_ii(
	.param .u64 .ptr .align 1 _Z21locate_nonzero_kernelPKfPiS1_ii_param_0,
	.param .u64 .ptr .align 1 _Z21locate_nonzero_kernelPKfPiS1_ii_param_1,
	.param .u64 .ptr .align 1 _Z21locate_nonzero_kernelPKfPiS1_ii_param_2,
	.param .u32 _Z21locate_nonzero_kernelPKfPiS1_ii_param_3,
	.param .u32 _Z21locate_nonzero_kernelPKfPiS1_ii_param_4
)
{
	.reg .pred 	%p<5>;
	.reg .b32 	%r<16>;
	.reg .b32 	%f<3>;
	.reg .b64 	%rd<11>;
	.reg .b64 	%fd<2>;

	ld.param.u64 	%rd1, [_Z21locate_nonzero_kernelPKfPiS1_ii_param_0];
	ld.param.u64 	%rd2, [_Z21locate_nonzero_kernelPKfPiS1_ii_param_1];
	ld.param.u64 	%rd3, [_Z21locate_nonzero_kernelPKfPiS1_ii_param_2];
	ld.param.u32 	%r4, [_Z21locate_nonzero_kernelPKfPiS1_ii_param_3];
	ld.param.u32 	%r5, [_Z21locate_nonzero_kernelPKfPiS1_ii_param_4];
	mov.u32 	%r6, %tid.x;
	mov.u32 	%r7, %ctaid.x;
	mov.u32 	%r8, %ntid.x;
	mad.lo.s32 	%r1, %r7, %r8, %r6;
	mov.u32 	%r9, %tid.y;
	mov.u32 	%r10, %ctaid.y;
	mov.u32 	%r11, %ntid.y;
	mad.lo.s32 	%r12, %r10, %r11, %r9;
	setp.ge.s32 	%p1, %r1, %r4;
	setp.ge.s32 	%p2, %r12, %r5;
	or.pred  	%p3, %p1, %p2;
	@%p3 bra 	$L__BB0_3;
	cvta.to.global.u64 	%rd4, %rd1;
	mad.lo.s32 	%r13, %r5, %r1, %r12;
	mul.wide.s32 	%rd5, %r13, 4;
	add.s64 	%rd6, %rd4, %rd5;
	ld.global.f32 	%f1, [%rd6];
	abs.f32 	%f2, %f1;
	cvt.f64.f32 	%fd1, %f2;
	setp.leu.f64 	%p4, %fd1, 0d3D719799812DEA11;
	@%p4 bra 	$L__BB0_3;
	cvta.to.global.u64 	%rd7, %rd3;
	atom.global.add.u32 	%r14, [%rd7], 1;
	shl.b32 	%r15, %r14, 1;
	cvta.to.global.u64 	%rd8, %rd2;
	mul.wide.s32 	%rd9, %r15, 4;
	add.s64 	%rd10, %rd8, %rd9;
	st.global.u32 	[%rd10], %r1;
	st.global.u32 	[%rd10+4], %r12;
$L__BB0_3:
	ret;

}
	// .globl	_Z17sparse_mvp_kernelPKiPKfS2_Pfiii
.visible .entry _Z17sparse_mvp_kernelPKiPKfS2_Pfiii(
	.param .u64 .ptr .align 1 _Z17sparse_mvp_kernelPKiPKfS2_Pfiii_param_0,
	.param .u64 .ptr .align 1 _Z17sparse_mvp_kernelPKiPKfS2_Pfiii_param_1,
	.param .u64 .ptr .align 1 _Z17sparse_mvp_kernelPKiPKfS2_Pfiii_param_2,
	.param .u64 .ptr .align 1 _Z17sparse_mvp_kernelPKiPKfS2_Pfiii_param_3,
	.param .u32 _Z17sparse_mvp_kernelPKiPKfS2_Pfiii_param_4,
	.param .u32 _Z17sparse_mvp_kernelPKiPKfS2_Pfiii_param_5,
	.param .u32 _Z17sparse_mvp_kernelPKiPKfS2_Pfiii_param_6
)
{
	.reg .pred 	%p<2>;
	.reg .b32 	%r<12>;
	.reg .b32 	%f<5>;
	.reg .b64 	%rd<17>;

	ld.param.u64 	%rd1, [_Z17sparse_mvp_kernelPKiPKfS2_Pfiii_param_0];
	ld.param.u64 	%rd2, [_Z17sparse_mvp_kernelPKiPKfS2_Pfiii_param_1];
	ld.param.u64 	%rd3, [_Z17sparse_mvp_kernelPKiPKfS2_Pfiii_param_2];
	ld.param.u64 	%rd4, [_Z17sparse_mvp_kernelPKiPKfS2_Pfiii_param_3];
	ld.param.u32 	%r2, [_Z17sparse_mvp_kernelPKiPKfS2_Pfiii_param_5];
	ld.param.u32 	%r3, [_Z17sparse_mvp_kernelPKiPKfS2_Pfiii_param_6];
	mov.u32 	%r4, %tid.x;
	mov.u32 	%r5, %ctaid.x;
	mov.u32 	%r6, %ntid.x;
	mad.lo.s32 	%r7, %r5, %r6, %r4;
	shl.b32 	%r1, %r7, 1;
	shl.b32 	%r8, %r3, 1;
	setp.ge.s32 	%p1, %r1, %r8;
	@%p1 bra 	$L__BB1_2;
	cvta.to.global.u64 	%rd5, %rd1;
	cvta.to.global.u64 	%rd6, %rd2;
	cvta.to.global.u64 	%rd7, %rd3;
	cvta.to.global.u64 	%rd8, %rd4;
	mul.wide.s32 	%rd9, %r1, 4;
	add.s64 	%rd10, %rd5, %rd9;
	ld.global.u32 	%r9, [%rd10];
	ld.global.u32 	%r10, [%rd10+4];
	mad.lo.s32 	%r11, %r9, %r2, %r10;
	mul.wide.s32 	%rd11, %r11, 4;
	add.s64 	%rd12, %rd6, %rd11;
	ld.global.f32 	%f1, [%rd12];
	mul.wide.s32 	%rd13, %r10, 4;
	add.s64 	%rd14, %rd7, %rd13;
	ld.global.f32 	%f2, [%rd14];
	mul.f32 	%f3, %f1, %f2;
	mul.wide.s32 	%rd15, %r9, 4;
	add.s64 	%rd16, %rd8, %rd15;
	atom.global.add.f32 	%f4, [%rd16], %f3;
$L__BB1_2:
	ret;

}


// ===== COMPILED SASS (sm_100) =====

	.target	sm_100

	.elftype	@"ET_EXEC"


//--------------------- .note.nv.tkinfo           --------------------------
	.section	.note.nv.tkinfo,"",@"SHT_NOTE"
	.sectionflags	@"SHF_NOTE_NV_TKINFO"
	.tkinfo
        /*0018*/ 	.word	0x00000002
        /*0030*/ 	.string	""
        /*0030*/ 	.string	"ptxas"
        /*0030*/ 	.string	"Cuda compilation tools, release 13.0, V13.0.88"
        /*0030*/ 	.string	"Build cuda_13.0.r13.0/compiler.36424714_0"
        /*0030*/ 	.string	"-arch sm_100 -m 64 "



//--------------------- .note.nv.cuinfo           --------------------------
	.section	.note.nv.cuinfo,"",@"SHT_NOTE"
	.sectionflags	@"SHF_NOTE_NV_CUINFO"
        /*0018*/ 	.short	0x0002
        /*001a*/ 	.short	0x0064
        /*001c*/ 	.short	0x0082
	.zero		2


//--------------------- .nv.info                  --------------------------
	.section	.nv.info,"",@"SHT_CUDA_INFO"
	.align	4


	//----- nvinfo : EIATTR_REGCOUNT
	.align		4
        /*0000*/ 	.byte	0x04, 0x2f
        /*0002*/ 	.short	(.L_1 - .L_0)
	.align		4
.L_0:
        /*0004*/ 	.word	index@(_Z21locate_nonzero_kernelPKfPiS1_ii)
        /*0008*/ 	.word	0x0000000e


	//----- nvinfo : EIATTR_FRAME_SIZE
	.align		4
.L_1:
        /*000c*/ 	.byte	0x04, 0x11
        /*000e*/ 	.short	(.L_3 - .L_2)
	.align		4
.L_2:
        /*0010*/ 	.word	index@(_Z21locate_nonzero_kernelPKfPiS1_ii)
        /*0014*/ 	.word	0x00000000


	//----- nvinfo : EIATTR_REGCOUNT
	.align		4
.L_3:
        /*0018*/ 	.byte	0x04, 0x2f
        /*001a*/ 	.short	(.L_5 - .L_4)
	.align		4
.L_4:
        /*001c*/ 	.word	index@(_Z17sparse_mvp_kernelPKiPKfS2_Pfiii)
        /*0020*/ 	.word	0x0000000e


	//----- nvinfo : EIATTR_FRAME_SIZE
	.align		4
.L_5:
        /*0024*/ 	.byte	0x04, 0x11
        /*0026*/ 	.short	(.L_7 - .L_6)
	.align		4
.L_6:
        /*0028*/ 	.word	index@(_Z17sparse_mvp_kernelPKiPKfS2_Pfiii)
        /*002c*/ 	.word	0x00000000


	//----- nvinfo : EIATTR_MIN_STACK_SIZE
	.align		4
.L_7:
        /*0030*/ 	.byte	0x04, 0x12
        /*0032*/ 	.short	(.L_9 - .L_8)
	.align		4
.L_8:
        /*0034*/ 	.word	index@(_Z17sparse_mvp_kernelPKiPKfS2_Pfiii)
        /*0038*/ 	.word	0x00000000


	//----- nvinfo : EIATTR_MIN_STACK_SIZE
	.align		4
.L_9:
        /*003c*/ 	.byte	0x04, 0x12
        /*003e*/ 	.short	(.L_11 - .L_10)
	.align		4
.L_10:
        /*0040*/ 	.word	index@(_Z21locate_nonzero_kernelPKfPiS1_ii)
        /*0044*/ 	.word	0x00000000
.L_11:


//--------------------- .nv.compat                --------------------------
	.section	.nv.compat,"",@"SHT_CUDA_COMPAT_INFO"
	.align	4
        /*0000*/ 	.byte	0x02, 0x09, 0x00, 0x00, 0x02, 0x02, 0x01, 0x00, 0x02, 0x05, 0x05, 0x00, 0x03, 0x07, 0x01, 0x01
        /*0010*/ 	.byte	0x02, 0x03, 0x00, 0x00, 0x02, 0x06, 0x01, 0x00, 0x04, 0x0b, 0x08, 0x00, 0x01, 0x00, 0x00, 0x00
        /*0020*/ 	.byte	0x00, 0x00, 0x00, 0x00


//--------------------- .nv.info._Z17sparse_mvp_kernelPKiPKfS2_Pfiii --------------------------
	.section	.nv.info._Z17sparse_mvp_kernelPKiPKfS2_Pfiii,"",@"SHT_CUDA_INFO"
	.sectionflags	@""
	.align	4


	//----- nvinfo : EIATTR_CUDA_API_VERSION
	.align		4
        /*0000*/ 	.byte	0x04, 0x37
        /*0002*/ 	.short	(.L_13 - .L_12)
.L_12:
        /*0004*/ 	.word	0x00000082


	//----- nvinfo : EIATTR_KPARAM_INFO
	.align		4
.L_13:
        /*0008*/ 	.byte	0x04, 0x17
        /*000a*/ 	.short	(.L_15 - .L_14)
.L_14:
        /*000c*/ 	.word	0x00000000
        /*0010*/ 	.short	0x0006
        /*0012*/ 	.short	0x0028
        /*0014*/ 	.byte	0x00, 0xf0, 0x11, 0x00


	//----- nvinfo : EIATTR_KPARAM_INFO
	.align		4
.L_15:
        /*0018*/ 	.byte	0x04, 0x17
        /*001a*/ 	.short	(.L_17 - .L_16)
.L_16:
        /*001c*/ 	.word	0x00000000
        /*0020*/ 	.short	0x0005
        /*0022*/ 	.short	0x0024
        /*0024*/ 	.byte	0x00, 0xf0, 0x11, 0x00


	//----- nvinfo : EIATTR_KPARAM_INFO
	.align		4
.L_17:
        /*0028*/ 	.byte	0x04, 0x17
        /*002a*/ 	.short	(.L_19 - .L_18)
.L_18:
        /*002c*/ 	.word	0x00000000
        /*0030*/ 	.short	0x0004
        /*0032*/ 	.short	0x0020
        /*0034*/ 	.byte	0x00, 0xf0, 0x11, 0x00


	//----- nvinfo : EIATTR_KPARAM_INFO
	.align		4
.L_19:
        /*0038*/ 	.byte	0x04, 0x17
        /*003a*/ 	.short	(.L_21 - .L_20)
.L_20:
        /*003c*/ 	.word	0x00000000
        /*0040*/ 	.short	0x0003
        /*0042*/ 	.short	0x0018
        /*0044*/ 	.byte	0x00, 0xf5, 0x21, 0x00


	//----- nvinfo : EIATTR_KPARAM_INFO
	.align		4
.L_21:
        /*0048*/ 	.byte	0x04, 0x17
        /*004a*/ 	.short	(.L_23 - .L_22)
.L_22:
        /*004c*/ 	.word	0x00000000
        /*0050*/ 	.short	0x0002
        /*0052*/ 	.short	0x0010
        /*0054*/ 	.byte	0x00, 0xf5, 0x21, 0x00


	//----- nvinfo : EIATTR_KPARAM_INFO
	.align		4
.L_23:
        /*0058*/ 	.byte	0x04, 0x17
        /*005a*/ 	.short	(.L_25 - .L_24)
.L_24:
        /*005c*/ 	.word	0x00000000
        /*0060*/ 	.short	0x0001
        /*0062*/ 	.short	0x0008
        /*0064*/ 	.byte	0x00, 0xf5, 0x21, 0x00


	//----- nvinfo : EIATTR_KPARAM_INFO
	.align		4
.L_25:
        /*0068*/ 	.byte	0x04, 0x17
        /*006a*/ 	.short	(.L_27 - .L_26)
.L_26:
        /*006c*/ 	.word	0x00000000
        /*0070*/ 	.short	0x0000
        /*0072*/ 	.short	0x0000
        /*0074*/ 	.byte	0x00, 0xf5, 0x21, 0x00


	//----- nvinfo : EIATTR_SPARSE_MMA_MASK
	.align		4
.L_27:
        /*0078*/ 	.byte	0x03, 0x50
        /*007a*/ 	.short	0x0000


	//----- nvinfo : EIATTR_MAXREG_COUNT
	.align		4
        /*007c*/ 	.byte	0x03, 0x1b
        /*007e*/ 	.short	0x00ff


	//----- nvinfo : EIATTR_MERCURY_ISA_VERSION
	.align		4
        /*0080*/ 	.byte	0x03, 0x5f
        /*0082*/ 	.short	0x0101


	//----- nvinfo : EIATTR_VRC_CTA_INIT_COUNT
	.align		4
        /*0084*/ 	.byte	0x02, 0x4a
	.zero		1
	.zero		1


	//----- nvinfo : EIATTR_EXIT_INSTR_OFFSETS
	.align		4
        /*0088*/ 	.byte	0x04, 0x1c
        /*008a*/ 	.short	(.L_29 - .L_28)


	//   ....[0]....
.L_28:
        /*008c*/ 	.word	0x00000090


	//   ....[1]....
        /*0090*/ 	.word	0x000001b0


	//----- nvinfo : EIATTR_CBANK_PARAM_SIZE
	.align		4
.L_29:
        /*0094*/ 	.byte	0x03, 0x19
        /*0096*/ 	.short	0x002c


	//----- nvinfo : EIATTR_PARAM_CBANK
	.align		4
        /*0098*/ 	.byte	0x04, 0x0a
        /*009a*/ 	.short	(.L_31 - .L_30)
	.align		4
.L_30:
        /*009c*/ 	.word	index@(.nv.constant0._Z17sparse_mvp_kernelPKiPKfS2_Pfiii)
        /*00a0*/ 	.short	0x0380
        /*00a2*/ 	.short	0x002c


	//----- nvinfo : EIATTR_SW_WAR
	.align		4
.L_31:
        /*00a4*/ 	.byte	0x04, 0x36
        /*00a6*/ 	.short	(.L_33 - .L_32)
.L_32:
        /*00a8*/ 	.word	0x00000008
.L_33:


//--------------------- .nv.info._Z21locate_nonzero_kernelPKfPiS1_ii --------------------------
	.section	.nv.info._Z21locate_nonzero_kernelPKfPiS1_ii,"",@"SHT_CUDA_INFO"
	.sectionflags	@""
	.align	4


	//----- nvinfo : EIATTR_CUDA_API_VERSION
	.align		4
        /*0000*/ 	.byte	0x04, 0x37
        /*0002*/ 	.short	(.L_35 - .L_34)
.L_34:
        /*0004*/ 	.word	0x00000082


	//----- nvinfo : EIATTR_KPARAM_INFO
	.align		4
.L_35:
        /*0008*/ 	.byte	0x04, 0x17
        /*000a*/ 	.short	(.L_37 - .L_36)
.L_36:
        /*000c*/ 	.word	0x00000000
        /*0010*/ 	.short	0x0004
        /*0012*/ 	.short	0x001c
        /*0014*/ 	.byte	0x00, 0xf0, 0x11, 0x00


	//----- nvinfo : EIATTR_KPARAM_INFO
	.align		4
.L_37:
        /*0018*/ 	.byte	0x04, 0x17
        /*001a*/ 	.short	(.L_39 - .L_38)
.L_38:
        /*001c*/ 	.word	0x00000000
        /*0020*/ 	.short	0x0003
        /*0022*/ 	.short	0x0018
        /*0024*/ 	.byte	0x00, 0xf0, 0x11, 0x00


	//----- nvinfo : EIATTR_KPARAM_INFO
	.align		4
.L_39:
        /*0028*/ 	.byte	0x04, 0x17
        /*002a*/ 	.short	(.L_41 - .L_40)
.L_40:
        /*002c*/ 	.word	0x00000000
        /*0030*/ 	.short	0x0002
        /*0032*/ 	.short	0x0010
        /*0034*/ 	.byte	0x00, 0xf5, 0x21, 0x00


	//----- nvinfo : EIATTR_KPARAM_INFO
	.align		4
.L_41:
        /*0038*/ 	.byte	0x04, 0x17
        /*003a*/ 	.short	(.L_43 - .L_42)
.L_42:
        /*003c*/ 	.word	0x00000000
        /*0040*/ 	.short	0x0001
        /*0042*/ 	.short	0x0008
        /*0044*/ 	.byte	0x00, 0xf5, 0x21, 0x00


	//----- nvinfo : EIATTR_KPARAM_INFO
	.align		4
.L_43:
        /*0048*/ 	.byte	0x04, 0x17
        /*004a*/ 	.short	(.L_45 - .L_44)
.L_44:
        /*004c*/ 	.word	0x00000000
        /*0050*/ 	.short	0x0000
        /*0052*/ 	.short	0x0000
        /*0054*/ 	.byte	0x00, 0xf5, 0x21, 0x00


	//----- nvinfo : EIATTR_SPARSE_MMA_MASK
	.align		4
.L_45:
        /*0058*/ 	.byte	0x03, 0x50
        /*005a*/ 	.short	0x0000


	//----- nvinfo : EIATTR_MAXREG_COUNT
	.align		4
        /*005c*/ 	.byte	0x03, 0x1b
        /*005e*/ 	.short	0x00ff


	//----- nvinfo : EIATTR_MERCURY_ISA_VERSION
	.align		4
        /*0060*/ 	.byte	0x03, 0x5f
        /*0062*/ 	.short	0x0101


	//----- nvinfo : EIATTR_INT_WARP_WIDE_INSTR_OFFSETS
	.align		4
        /*0064*/ 	.byte	0x04, 0x31
        /*0066*/ 	.short	(.L_47 - .L_46)


	//   ....[0]....
.L_46:
        /*0068*/ 	.word	0x00000180


	//   ....[1]....
        /*006c*/ 	.word	0x00000220


	//----- nvinfo : EIATTR_VRC_CTA_INIT_COUNT
	.align		4
.L_47:
        /*0070*/ 	.byte	0x02, 0x4a
	.zero		1
	.zero		1


	//----- nvinfo : EIATTR_EXIT_INSTR_OFFSETS
	.align		4
        /*0074*/ 	.byte	0x04, 0x1c
        /*0076*/ 	.short	(.L_49 - .L_48)


	//   ....[0]....
.L_48:
        /*0078*/ 	.word	0x000000c0


	//   ....[1]....
        /*007c*/ 	.word	0x00000160


	//   ....[2]....
        /*0080*/ 	.word	0x00000280


	//----- nvinfo : EIATTR_CBANK_PARAM_SIZE
	.align		4
.L_49:
        /*0084*/ 	.byte	0x03, 0x19
        /*0086*/ 	.short	0x0020


	//----- nvinfo : EIATTR_PARAM_CBANK
	.align		4
        /*0088*/ 	.byte	0x04, 0x0a
        /*008a*/ 	.short	(.L_51 - .L_50)
	.align		4
.L_50:
        /*008c*/ 	.word	index@(.nv.constant0._Z21locate_nonzero_kernelPKfPiS1_ii)
        /*0090*/ 	.short	0x0380
        /*0092*/ 	.short	0x0020


	//----- nvinfo : EIATTR_SW_WAR
	.align		4
.L_51:
        /*0094*/ 	.byte	0x04, 0x36
        /*0096*/ 	.short	(.L_53 - .L_52)
.L_52:
        /*0098*/ 	.word	0x00000008
.L_53:


//--------------------- .nv.callgraph             --------------------------
	.section	.nv.callgraph,"",@"SHT_CUDA_CALLGRAPH"
	.align	4
	.sectionentsize	8
	.align		4
        /*0000*/ 	.word	0x00000000
	.align		4
        /*0004*/ 	.word	0xffffffff
	.align		4
        /*0008*/ 	.word	0x00000000
	.align		4
        /*000c*/ 	.word	0xfffffffe
	.align		4
        /*0010*/ 	.word	0x00000000
	.align		4
        /*0014*/ 	.word	0xfffffffd
	.align		4
        /*0018*/ 	.word	0x00000000
	.align		4
        /*001c*/ 	.word	0xfffffffc


//--------------------- .text._Z17sparse_mvp_kernelPKiPKfS2_Pfiii --------------------------
	.section	.text._Z17sparse_mvp_kernelPKiPKfS2_Pfiii,"ax",@progbits
	.align	128
        .global         _Z17sparse_mvp_kernelPKiPKfS2_Pfiii
        .type           _Z17sparse_mvp_kernelPKiPKfS2_Pfiii,@function
        .size           _Z17sparse_mvp_kernelPKiPKfS2_Pfiii,(.L_x_2 - _Z17sparse_mvp_kernelPKiPKfS2_Pfiii)
        .other          _Z17sparse_mvp_kernelPKiPKfS2_Pfiii,@"STO_CUDA_ENTRY STV_DEFAULT"
_Z17sparse_mvp_kernelPKiPKfS2_Pfiii:
.text._Z17sparse_mvp_kernelPKiPKfS2_Pfiii:
[----:B------:R-:W-:Y:S01]  /*0000*/  LDC R1, c[0x0][0x37c] ;  /* 0x0000df00ff017b82 */ /* 0x000fe20000000800 */
[----:B------:R-:W0:Y:S07]  /*0010*/  S2R R0, SR_TID.X ;  /* 0x0000000000007919 */ /* 0x000e2e0000002100 */
[----:B------:R-:W0:Y:S01]  /*0020*/  S2UR UR5, SR_CTAID.X ;  /* 0x00000000000579c3 */ /* 0x000e220000002500 */
[----:B------:R-:W1:Y:S07]  /*0030*/  LDCU UR4, c[0x0][0x3a8] ;  /* 0x00007500ff0477ac */ /* 0x000e6e0008000800 */
[----:B------:R-:W0:Y:S01]  /*0040*/  LDC R3, c[0x0][0x360] ;  /* 0x0000d800ff037b82 */ /* 0x000e220000000800 */
[----:B-1----:R-:W-:Y:S01]  /*0050*/  USHF.L.U32 UR4, UR4, 0x1, URZ ;  /* 0x0000000104047899 */ /* 0x002fe200080006ff */
[----:B0-----:R-:W-:-:S05]  /*0060*/  IMAD R0, R3, UR5, R0 ;  /* 0x0000000503007c24 */ /* 0x001fca000f8e0200 */
[----:B------:R-:W-:-:S04]  /*0070*/  SHF.L.U32 R5, R0, 0x1, RZ ;  /* 0x0000000100057819 */ /* 0x000fc800000006ff */
[----:B------:R-:W-:-:S13]  /*0080*/  ISETP.GE.AND P0, PT, R5, UR4, PT ;  /* 0x0000000405007c0c */ /* 0x000fda000bf06270 */
[----:B------:R-:W-:Y:S05]  /*0090*/  @P0 EXIT ;  /* 0x000000000000094d */ /* 0x000fea0003800000 */
[----:B------:R-:W0:Y:S01]  /*00a0*/  LDC.64 R2, c[0x0][0x380] ;  /* 0x0000e000ff027b82 */ /* 0x000e220000000a00 */
[----:B------:R-:W1:Y:S01]  /*00b0*/  LDCU.64 UR4, c[0x0][0x358] ;  /* 0x00006b00ff0477ac */ /* 0x000e620008000a00 */
[----:B------:R-:W2:Y:S06]  /*00c0*/  LDCU UR6, c[0x0][0x3a4] ;  /* 0x00007480ff0677ac */ /* 0x000eac0008000800 */
[----:B------:R-:W3:Y:S01]  /*00d0*/  LDC.64 R6, c[0x0][0x390] ;  /* 0x0000e400ff067b82 */ /* 0x000ee20000000a00 */
[----:B0-----:R-:W-:-:S07]  /*00e0*/  IMAD.WIDE R2, R5, 0x4, R2 ;  /* 0x0000000405027825 */ /* 0x001fce00078e0202 */
[----:B------:R-:W0:Y:S01]  /*00f0*/  LDC.64 R4, c[0x0][0x388] ;  /* 0x0000e200ff047b82 */ /* 0x000e220000000a00 */
[----:B-1----:R-:W2:Y:S04]  /*0100*/  LDG.E R11, desc[UR4][R2.64] ;  /* 0x00000004020b7981 */ /* 0x002ea8000c1e1900 */
[----:B------:R-:W2:Y:S02]  /*0110*/  LDG.E R0, desc[UR4][R2.64+0x4] ;  /* 0x0000040402007981 */ /* 0x000ea4000c1e1900 */
[----:B--2---:R-:W-:Y:S02]  /*0120*/  IMAD R9, R11, UR6, R0 ;  /* 0x000000060b097c24 */ /* 0x004fe4000f8e0200 */
[----:B---3--:R-:W-:-:S04]  /*0130*/  IMAD.WIDE R6, R0, 0x4, R6 ;  /* 0x0000000400067825 */ /* 0x008fc800078e0206 */
[----:B0-----:R-:W-:Y:S02]  /*0140*/  IMAD.WIDE R4, R9, 0x4, R4 ;  /* 0x0000000409047825 */ /* 0x001fe400078e0204 */
[----:B------:R-:W2:Y:S01]  /*0150*/  LDG.E R7, desc[UR4][R6.64] ;  /* 0x0000000406077981 */ /* 0x000ea2000c1e1900 */
[----:B------:R-:W0:Y:S03]  /*0160*/  LDC.64 R8, c[0x0][0x398] ;  /* 0x0000e600ff087b82 */ /* 0x000e260000000a00 */
[----:B------:R-:W2:Y:S01]  /*0170*/  LDG.E R4, desc[UR4][R4.64] ;  /* 0x0000000404047981 */ /* 0x000ea2000c1e1900 */
[----:B0-----:R-:W-:-:S04]  /*0180*/  IMAD.WIDE R8, R11, 0x4, R8 ;  /* 0x000000040b087825 */ /* 0x001fc800078e0208 */
[----:B--2---:R-:W-:-:S05]  /*0190*/  FMUL R3, R4, R7 ;  /* 0x0000000704037220 */ /* 0x004fca0000400000 */
[----:B------:R-:W-:Y:S01]  /*01a0*/  REDG.E.ADD.F32.FTZ.RN.STRONG.GPU desc[UR4][R8.64], R3 ;  /* 0x00000003080079a6 */ /* 0x000fe2000c12f304 */
[----:B------:R-:W-:Y:S05]  /*01b0*/  EXIT ;  /* 0x000000000000794d */ /* 0x000fea0003800000 */
.L_x_0:
[----:B------:R-:W-:-:S00]  /*01c0*/  BRA `(.L_x_0) ;  /* 0xfffffffc00fc7947 */ /* 0x000fc0000383ffff */
[----:B------:R-:W-:-:S00]  /*01d0*/  NOP ;  /* 0x0000000000007918 */ /* 0x000fc00000000000 */
        /* <DEDUP_REMOVED lines=10> */
.L_x_2:


//--------------------- .text._Z21locate_nonzero_kernelPKfPiS1_ii --------------------------
	.section	.text._Z21locate_nonzero_kernelPKfPiS1_ii,"ax",@progbits
	.align	128
        .global         _Z21locate_nonzero_kernelPKfPiS1_ii
        .type           _Z21locate_nonzero_kernelPKfPiS1_ii,@function
        .size           _Z21locate_nonzero_kernelPKfPiS1_ii,(.L_x_3 - _Z21locate_nonzero_kernelPKfPiS1_ii)
        .other          _Z21locate_nonzero_kernelPKfPiS1_ii,@"STO_CUDA_ENTRY STV_DEFAULT"
_Z21locate_nonzero_kernelPKfPiS1_ii:
.text._Z21locate_nonzero_kernelPKfPiS1_ii:
[----:B------:R-:W-:Y:S01]  /*0000*/  LDC R1, c[0x0][0x37c] ;  /* 0x0000df00ff017b82 */ /* 0x000fe20000000800 */
[----:B------:R-:W0:Y:S07]  /*0010*/  S2R R0, SR_TID.Y ;  /* 0x0000000000007919 */ /* 0x000e2e0000002200 */
[----:B------:R-:W1:Y:S01]  /*0020*/  LDC R2, c[0x0][0x360] ;  /* 0x0000d800ff027b82 */ /* 0x000e620000000800 */
[----:B------:R-:W2:Y:S01]  /*0030*/  LDCU.64 UR6, c[0x0][0x398] ;  /* 0x00007300ff0677ac */ /* 0x000ea20008000a00 */
[----:B------:R-:W1:Y:S06]  /*0040*/  S2R R7, SR_TID.X ;  /* 0x0000000000077919 */ /* 0x000e6c0000002100 */
[----:B------:R-:W0:Y:S08]  /*0050*/  S2UR UR5, SR_CTAID.Y ;  /* 0x00000000000579c3 */ /* 0x000e300000002600 */
[----:B------:R-:W0:Y:S08]  /*0060*/  LDC R3, c[0x0][0x364] ;  /* 0x0000d900ff037b82 */ /* 0x000e300000000800 */
[----:B------:R-:W1:Y:S01]  /*0070*/  S2UR UR4, SR_CTAID.X ;  /* 0x00000000000479c3 */ /* 0x000e620000002500 */
[----:B0-----:R-:W-:-:S05]  /*0080*/  IMAD R0, R3, UR5, R0 ;  /* 0x0000000503007c24 */ /* 0x001fca000f8e0200 */
[----:B--2---:R-:W-:Y:S01]  /*0090*/  ISETP.GE.AND P0, PT, R0, UR7, PT ;  /* 0x0000000700007c0c */ /* 0x004fe2000bf06270 */
[----:B-1----:R-:W-:-:S05]  /*00a0*/  IMAD R7, R2, UR4, R7 ;  /* 0x0000000402077c24 */ /* 0x002fca000f8e0207 */
[----:B------:R-:W-:-:S13]  /*00b0*/  ISETP.GE.OR P0, PT, R7, UR6, P0 ;  /* 0x0000000607007c0c */ /* 0x000fda0008706670 */
[----:B------:R-:W-:Y:S05]  /*00c0*/  @P0 EXIT ;  /* 0x000000000000094d */ /* 0x000fea0003800000 */
[----:B------:R-:W0:Y:S01]  /*00d0*/  LDC.64 R2, c[0x0][0x380] ;  /* 0x0000e000ff027b82 */ /* 0x000e220000000a00 */
[----:B------:R-:W1:Y:S01]  /*00e0*/  LDCU.64 UR4, c[0x0][0x358] ;  /* 0x00006b00ff0477ac */ /* 0x000e620008000a00 */
[----:B------:R-:W-:-:S04]  /*00f0*/  IMAD R5, R7, UR7, R0 ;  /* 0x0000000707057c24 */ /* 0x000fc8000f8e0200 */
[----:B0-----:R-:W-:-:S06]  /*0100*/  IMAD.WIDE R2, R5, 0x4, R2 ;  /* 0x0000000405027825 */ /* 0x001fcc00078e0202 */
[----:B-1----:R-:W2:Y:S01]  /*0110*/  LDG.E R2, desc[UR4][R2.64] ;  /* 0x0000000402027981 */ /* 0x002ea2000c1e1900 */
[----:B------:R-:W-:Y:S01]  /*0120*/  UMOV UR8, 0x812dea11 ;  /* 0x812dea1100087882 */ /* 0x000fe20000000000 */
[----:B------:R-:W-:Y:S01]  /*0130*/  UMOV UR9, 0x3d719799 ;  /* 0x3d71979900097882 */ /* 0x000fe20000000000 */
[----:B--2---:R-:W0:Y:S02]  /*0140*/  F2F.F64.F32 R4, |R2| ;  /* 0x4000000200047310 */ /* 0x004e240000201800 */
[----:B0-----:R-:W-:-:S14]  /*0150*/  DSETP.GT.AND P0, PT, R4, UR8, PT ;  /* 0x0000000804007e2a */ /* 0x001fdc000bf04000 */
[----:B------:R-:W-:Y:S05]  /*0160*/  @!P0 EXIT ;  /* 0x000000000000894d */ /* 0x000fea0003800000 */
[----:B------:R-:W0:Y:S01]  /*0170*/  S2R R5, SR_LANEID ;  /* 0x0000000000057919 */ /* 0x000e220000000000 */
[----:B------:R-:W-:Y:S01]  /*0180*/  VOTEU.ANY UR6, UPT, PT ;  /* 0x0000000000067886 */ /* 0x000fe200038e0100 */
[----:B------:R-:W1:Y:S01]  /*0190*/  LDC.64 R2, c[0x0][0x390] ;  /* 0x0000e400ff027b82 */ /* 0x000e620000000a00 */
[----:B------:R-:W0:Y:S08]  /*01a0*/  FLO.U32 R8, UR6 ;  /* 0x0000000600087d00 */ /* 0x000e3000080e0000 */
[----:B------:R-:W1:Y:S01]  /*01b0*/  POPC R11, UR6 ;  /* 0x00000006000b7d09 */ /* 0x000e620008000000 */
[----:B0-----:R-:W-:-:S13]  /*01c0*/  ISETP.EQ.U32.AND P0, PT, R8, R5, PT ;  /* 0x000000050800720c */ /* 0x001fda0003f02070 */
[----:B-1----:R-:W2:Y:S01]  /*01d0*/  @P0 ATOMG.E.ADD.STRONG.GPU PT, R3, desc[UR4][R2.64], R11 ;  /* 0x8000000b020309a8 */ /* 0x002ea200081ef104 */
[----:B------:R-:W0:Y:S02]  /*01e0*/  S2R R4, SR_LTMASK ;  /* 0x0000000000047919 */ /* 0x000e240000003900 */
[----:B0-----:R-:W-:Y:S02]  /*01f0*/  LOP3.LUT R10, R4, UR6, RZ, 0xc0, !PT ;  /* 0x00000006040a7c12 */ /* 0x001fe4000f8ec0ff */
[----:B------:R-:W0:Y:S02]  /*0200*/  LDC.64 R4, c[0x0][0x388] ;  /* 0x0000e200ff047b82 */ /* 0x000e240000000a00 */
[----:B------:R-:W1:Y:S01]  /*0210*/  POPC R9, R10 ;  /* 0x0000000a00097309 */ /* 0x000e620000000000 */
[----:B--2---:R-:W1:Y:S02]  /*0220*/  SHFL.IDX PT, R6, R3, R8, 0x1f ;  /* 0x00001f0803067589 */ /* 0x004e6400000e0000 */
[----:B-1----:R-:W-:-:S04]  /*0230*/  IADD3 R6, PT, PT, R6, R9, RZ ;  /* 0x0000000906067210 */ /* 0x002fc80007ffe0ff */
[----:B------:R-:W-:-:S05]  /*0240*/  SHF.L.U32 R9, R6, 0x1, RZ ;  /* 0x0000000106097819 */ /* 0x000fca00000006ff */
[----:B0-----:R-:W-:-:S05]  /*0250*/  IMAD.WIDE R4, R9, 0x4, R4 ;  /* 0x0000000409047825 */ /* 0x001fca00078e0204 */
[----:B------:R-:W-:Y:S04]  /*0260*/  STG.E desc[UR4][R4.64], R7 ;  /* 0x0000000704007986 */ /* 0x000fe8000c101904 */
[----:B------:R-:W-:Y:S01]  /*0270*/  STG.E desc[UR4][R4.64+0x4], R0 ;  /* 0x0000040004007986 */ /* 0x000fe2000c101904 */
[----:B------:R-:W-:Y:S05]  /*0280*/  EXIT ;  /* 0x000000000000794d */ /* 0x000fea0003800000 */
.L_x_1:
        /* <DEDUP_REMOVED lines=15> */
.L_x_3:


//--------------------- .nv.shared.reserved.0     --------------------------
	.section	.nv.shared.reserved.0,"aw",@nobits
	.weak		__nv_reservedSMEM_offset_0_alias
	.size		__nv_reservedSMEM_offset_0_alias, 0, 64
	.other		__nv_reservedSMEM_offset_0_alias,@"STO_CUDA_RESERVED_SHARED STV_DEFAULT"
__nv_reservedSMEM_offset_0_alias:
	.zero		0
	.zero		64


//--------------------- .nv.constant0._Z17sparse_mvp_kernelPKiPKfS2_Pfiii --------------------------
	.section	.nv.constant0._Z17sparse_mvp_kernelPKiPKfS2_Pfiii,"a",@progbits
	.sectionflags	@""
	.align	4
.nv.constant0._Z17sparse_mvp_kernelPKiPKfS2_Pfiii:
	.zero		940


//--------------------- .nv.constant0._Z21locate_nonzero_kernelPKfPiS1_ii --------------------------
	.section	.nv.constant0._Z21locate_nonzero_kernelPKfPiS1_ii,"a",@progbits
	.sectionflags	@""
	.align	4
.nv.constant0._Z21locate_nonzero_kernelPKfPiS1_ii:
	.zero		928


//--------------------- SYMBOLS --------------------------

	.type		.nv.reservedSmem.offset0,@object
	.size		.nv.reservedSmem.offset0,0x4
